	.headerflags	@"EF_CUDA_TEXMODE_UNIFIED EF_CUDA_64BIT_ADDRESS EF_CUDA_ACCELERATORS EF_CUDA_SM90 EF_CUDA_VIRTUAL_SM(EF_CUDA_SM90)"
	.elftype	@"ET_EXEC"


//--------------------- .nv.info                  --------------------------
	.section	.nv.info,"",@"SHT_CUDA_INFO"
	.align	4


	//----- nvinfo : EIATTR_REGCOUNT
	.align		4
        /*0000*/ 	.byte	0x04, 0x2f
        /*0002*/ 	.short	(.L_1 - .L_0)
	.align		4
.L_0:
        /*0004*/ 	.word	index@(triton_poi_fused_cat_10)
        /*0008*/ 	.word	0x0000000a


	//----- nvinfo : EIATTR_MIN_STACK_SIZE
	.align		4
.L_1:
        /*000c*/ 	.byte	0x04, 0x12
        /*000e*/ 	.short	(.L_3 - .L_2)
	.align		4
.L_2:
        /*0010*/ 	.word	index@(triton_poi_fused_cat_10)
        /*0014*/ 	.word	0x00000000


	//----- nvinfo : EIATTR_FRAME_SIZE
	.align		4
.L_3:
        /*0018*/ 	.byte	0x04, 0x11
        /*001a*/ 	.short	(.L_5 - .L_4)
	.align		4
.L_4:
        /*001c*/ 	.word	index@(triton_poi_fused_cat_10)
        /*0020*/ 	.word	0x00000000


	//----- nvinfo : EIATTR_MIN_STACK_SIZE
	.align		4
.L_5:
        /*0024*/ 	.byte	0x04, 0x12
        /*0026*/ 	.short	(.L_7 - .L_6)
	.align		4
.L_6:
        /*0028*/ 	.word	index@(triton_poi_fused_cat_10)
        /*002c*/ 	.word	0x00000000
.L_7:


//--------------------- .nv.info.triton_poi_fused_cat_10 --------------------------
	.section	.nv.info.triton_poi_fused_cat_10,"",@"SHT_CUDA_INFO"
	.sectionflags	@""
	.align	4


	//----- nvinfo : EIATTR_CUDA_API_VERSION
	.align		4
        /*0000*/ 	.byte	0x04, 0x37
        /*0002*/ 	.short	(.L_9 - .L_8)
.L_8:
        /*0004*/ 	.word	0x0000007c


	//----- nvinfo : EIATTR_KPARAM_INFO
	.align		4
.L_9:
        /*0008*/ 	.byte	0x04, 0x17
        /*000a*/ 	.short	(.L_11 - .L_10)
.L_10:
        /*000c*/ 	.word	0x00000000
        /*0010*/ 	.short	0x0002
        /*0012*/ 	.short	0x0010
        /*0014*/ 	.byte	0x00, 0xf0, 0x11, 0x00


	//----- nvinfo : EIATTR_KPARAM_INFO
	.align		4
.L_11:
        /*0018*/ 	.byte	0x04, 0x17
        /*001a*/ 	.short	(.L_13 - .L_12)
.L_12:
        /*001c*/ 	.word	0x00000000
        /*0020*/ 	.short	0x0001
        /*0022*/ 	.short	0x0008
        /*0024*/ 	.byte	0x00, 0xf4, 0x21, 0x00


	//----- nvinfo : EIATTR_KPARAM_INFO
	.align		4
.L_13:
        /*0028*/ 	.byte	0x04, 0x17
        /*002a*/ 	.short	(.L_15 - .L_14)
.L_14:
        /*002c*/ 	.word	0x00000000
        /*0030*/ 	.short	0x0000
        /*0032*/ 	.short	0x0000
        /*0034*/ 	.byte	0x00, 0xf4, 0x21, 0x00


	//----- nvinfo : EIATTR_SPARSE_MMA_MASK
	.align		4
.L_15:
        /*0038*/ 	.byte	0x03, 0x50
        /*003a*/ 	.short	0x0000


	//----- nvinfo : EIATTR_MAXREG_COUNT
	.align		4
        /*003c*/ 	.byte	0x03, 0x1b
        /*003e*/ 	.short	0x00ff


	//----- nvinfo : EIATTR_EXIT_INSTR_OFFSETS
	.align		4
        /*0040*/ 	.byte	0x04, 0x1c
        /*0042*/ 	.short	(.L_17 - .L_16)


	//   ....[0]....
.L_16:
        /*0044*/ 	.word	0x00000140


	//----- nvinfo : EIATTR_REQNTID
	.align		4
.L_17:
        /*0048*/ 	.byte	0x04, 0x10
        /*004a*/ 	.short	(.L_19 - .L_18)
.L_18:
        /*004c*/ 	.word	0x00000100
        /*0050*/ 	.word	0x00000001
        /*0054*/ 	.word	0x00000001


	//----- nvinfo : EIATTR_CBANK_PARAM_SIZE
	.align		4
.L_19:
        /*0058*/ 	.byte	0x03, 0x19
        /*005a*/ 	.short	0x0014


	//----- nvinfo : EIATTR_PARAM_CBANK
	.align		4
        /*005c*/ 	.byte	0x04, 0x0a
        /*005e*/ 	.short	(.L_21 - .L_20)
	.align		4
.L_20:
        /*0060*/ 	.word	index@(.nv.constant0.triton_poi_fused_cat_10)
        /*0064*/ 	.short	0x0210
        /*0066*/ 	.short	0x0014


	//----- nvinfo : EIATTR_SW_WAR
	.align		4
.L_21:
        /*0068*/ 	.byte	0x04, 0x36
        /*006a*/ 	.short	(.L_23 - .L_22)
.L_22:
        /*006c*/ 	.word	0x00000008
.L_23:


//--------------------- .nv.callgraph             --------------------------
	.section	.nv.callgraph,"",@"SHT_CUDA_CALLGRAPH"
	.align	4
	.sectionentsize	8
	.align		4
        /*0000*/ 	.word	0x00000000
	.align		4
        /*0004*/ 	.word	0xffffffff
	.align		4
        /*0008*/ 	.word	0x00000000
	.align		4
        /*000c*/ 	.word	0xfffffffe
	.align		4
        /*0010*/ 	.word	0x00000000
	.align		4
        /*0014*/ 	.word	0xfffffffd
	.align		4
        /*0018*/ 	.word	0x00000000
	.align		4
        /*001c*/ 	.word	0xfffffffc


//--------------------- .text.triton_poi_fused_cat_10 --------------------------
	.section	.text.triton_poi_fused_cat_10,"ax",@progbits
	.align	128
        .global         triton_poi_fused_cat_10
        .type           triton_poi_fused_cat_10,@function
        .size           triton_poi_fused_cat_10,(.L_x_1 - triton_poi_fused_cat_10)
        .other          triton_poi_fused_cat_10,@"STO_CUDA_ENTRY STV_DEFAULT"
triton_poi_fused_cat_10:
.text.triton_poi_fused_cat_10:
[----:B------:R-:W-:Y:S01]  /*0000*/  LDC R1, c[0x0][0x28] ;  /* 0x00000a00ff017b82 */ /* 0x000fe20000000800 */
[----:B------:R-:W1:Y:S07]  /*0010*/  S2R R0, SR_TID.X ;  /* 0x0000000000007919 */ /* 0x000e6e0000002100 */
[----:B------:R-:W2:Y:S01]  /*0020*/  LDC.64 R2, c[0x0][0x210] ;  /* 0x00008400ff027b82 */ /* 0x000ea20000000a00 */
[----:B------:R-:W-:Y:S01]  /*0030*/  ULDC.64 UR4, c[0x0][0x208] ;  /* 0x0000820000047ab9 */ /* 0x000fe20000000a00 */
[----:B------:R-:W3:Y:S01]  /*0040*/  S2R R7, SR_CTAID.X ;  /* 0x0000000000077919 */ /* 0x000ee20000002500 */
[----:B-1----:R-:W-:Y:S01]  /*0050*/  IMAD.SHL.U32 R0, R0, 0x2, RZ ;  /* 0x0000000200007824 */ /* 0x002fe200078e00ff */
[----:B---3--:R-:W-:-:S04]  /*0060*/  SHF.R.S32.HI R5, RZ, 0x16, R7 ;  /* 0x00000016ff057819 */ /* 0x008fc80000011407 */
[----:B------:R-:W-:Y:S02]  /*0070*/  LOP3.LUT R0, R0, 0x1fe, RZ, 0xc0, !PT ;  /* 0x000001fe00007812 */ /* 0x000fe400078ec0ff */
[----:B------:R-:W-:-:S03]  /*0080*/  SGXT R5, R5, 0x1 ;  /* 0x000000010505781a */ /* 0x000fc60000000200 */
[----:B------:R-:W-:-:S05]  /*0090*/  IMAD R0, R7, 0x200, R0 ;  /* 0x0000020007007824 */ /* 0x000fca00078e0200 */
[----:B------:R-:W-:-:S05]  /*00a0*/  LEA.HI R5, R5, R0, RZ, 0x12 ;  /* 0x0000000005057211 */ /* 0x000fca00078f90ff */
[C---:B------:R-:W-:Y:S01]  /*00b0*/  IMAD.SHL.U32 R4, R5.reuse, 0x4, RZ ;  /* 0x0000000405047824 */ /* 0x040fe200078e00ff */
[----:B------:R-:W-:-:S04]  /*00c0*/  LOP3.LUT R5, R5, 0xfffc0000, RZ, 0xc0, !PT ;  /* 0xfffc000005057812 */ /* 0x000fc800078ec0ff */
[----:B------:R-:W-:-:S04]  /*00d0*/  LOP3.LUT R4, R4, 0xfff00000, RZ, 0xc0, !PT ;  /* 0xfff0000004047812 */ /* 0x000fc800078ec0ff */
[----:B------:R-:W-:Y:S02]  /*00e0*/  IADD3 R7, R4, R0, -R5 ;  /* 0x0000000004077210 */ /* 0x000fe40007ffe805 */
[----:B------:R-:W1:Y:S03]  /*00f0*/  LDC.64 R4, c[0x0][0x218] ;  /* 0x00008600ff047b82 */ /* 0x000e660000000a00 */
[----:B--2---:R-:W-:-:S06]  /*0100*/  IMAD.WIDE R2, R7, 0x4, R2 ;  /* 0x0000000407027825 */ /* 0x004fcc00078e0202 */
[----:B------:R-:W2:Y:S01]  /*0110*/  LDG.E.64 R2, desc[UR4][R2.64] ;  /* 0x0000000402027981 */ /* 0x000ea2000c1e1b00 */
[----:B-1----:R-:W-:-:S05]  /*0120*/  IMAD.WIDE R4, R7, 0x4, R4 ;  /* 0x0000000407047825 */ /* 0x002fca00078e0204 */
[----:B--2---:R-:W-:Y:S01]  /*0130*/  STG.E.64 desc[UR4][R4.64], R2 ;  /* 0x0000000204007986 */ /* 0x004fe2000c101b04 */
[----:B------:R-:W-:Y:S05]  /*0140*/  EXIT ;  /* 0x000000000000794d */ /* 0x000fea0003800000 */
.L_x_0:
[----:B------:R-:W-:-:S00]  /*0150*/  BRA `(.L_x_0) ;  /* 0xfffffffc00fc7947 */ /* 0x000fc0000383ffff */
[----:B------:R-:W-:-:S00]  /*0160*/  NOP ;  /* 0x0000000000007918 */ /* 0x000fc00000000000 */
        /* <DEDUP_REMOVED lines=9> */
.L_x_1:


//--------------------- .nv.constant0.triton_poi_fused_cat_10 --------------------------
	.section	.nv.constant0.triton_poi_fused_cat_10,"a",@progbits
	.sectionflags	@""
	.align	4
.nv.constant0.triton_poi_fused_cat_10:
	.zero		548
